	.headerflags	@"EF_CUDA_TEXMODE_UNIFIED EF_CUDA_64BIT_ADDRESS EF_CUDA_ACCELERATORS EF_CUDA_SM90 EF_CUDA_VIRTUAL_SM(EF_CUDA_SM90)"
	.elftype	@"ET_EXEC"


//--------------------- .nv.info                  --------------------------
	.section	.nv.info,"",@"SHT_CUDA_INFO"
	.align	4


	//----- nvinfo : EIATTR_REGCOUNT
	.align		4
        /*0000*/ 	.byte	0x04, 0x2f
        /*0002*/ 	.short	(.L_1 - .L_0)
	.align		4
.L_0:
        /*0004*/ 	.word	index@(triton_poi_fused_max_pool2d_with_indices_mul_19)
        /*0008*/ 	.word	0x00000028


	//----- nvinfo : EIATTR_MIN_STACK_SIZE
	.align		4
.L_1:
        /*000c*/ 	.byte	0x04, 0x12
        /*000e*/ 	.short	(.L_3 - .L_2)
	.align		4
.L_2:
        /*0010*/ 	.word	index@(triton_poi_fused_max_pool2d_with_indices_mul_19)
        /*0014*/ 	.word	0x00000000


	//----- nvinfo : EIATTR_FRAME_SIZE
	.align		4
.L_3:
        /*0018*/ 	.byte	0x04, 0x11
        /*001a*/ 	.short	(.L_5 - .L_4)
	.align		4
.L_4:
        /*001c*/ 	.word	index@(triton_poi_fused_max_pool2d_with_indices_mul_19)
        /*0020*/ 	.word	0x00000000


	//----- nvinfo : EIATTR_MIN_STACK_SIZE
	.align		4
.L_5:
        /*0024*/ 	.byte	0x04, 0x12
        /*0026*/ 	.short	(.L_7 - .L_6)
	.align		4
.L_6:
        /*0028*/ 	.word	index@(triton_poi_fused_max_pool2d_with_indices_mul_19)
        /*002c*/ 	.word	0x00000000
.L_7:


//--------------------- .nv.info.triton_poi_fused_max_pool2d_with_indices_mul_19 --------------------------
	.section	.nv.info.triton_poi_fused_max_pool2d_with_indices_mul_19,"",@"SHT_CUDA_INFO"
	.sectionflags	@""
	.align	4


	//----- nvinfo : EIATTR_CUDA_API_VERSION
	.align		4
        /*0000*/ 	.byte	0x04, 0x37
        /*0002*/ 	.short	(.L_9 - .L_8)
.L_8:
        /*0004*/ 	.word	0x0000007c


	//----- nvinfo : EIATTR_KPARAM_INFO
	.align		4
.L_9:
        /*0008*/ 	.byte	0x04, 0x17
        /*000a*/ 	.short	(.L_11 - .L_10)
.L_10:
        /*000c*/ 	.word	0x00000000
        /*0010*/ 	.short	0x0004
        /*0012*/ 	.short	0x0020
        /*0014*/ 	.byte	0x00, 0xf0, 0x11, 0x00


	//----- nvinfo : EIATTR_KPARAM_INFO
	.align		4
.L_11:
        /*0018*/ 	.byte	0x04, 0x17
        /*001a*/ 	.short	(.L_13 - .L_12)
.L_12:
        /*001c*/ 	.word	0x00000000
        /*0020*/ 	.short	0x0003
        /*0022*/ 	.short	0x0018
        /*0024*/ 	.byte	0x00, 0xf4, 0x21, 0x00


	//----- nvinfo : EIATTR_KPARAM_INFO
	.align		4
.L_13:
        /*0028*/ 	.byte	0x04, 0x17
        /*002a*/ 	.short	(.L_15 - .L_14)
.L_14:
        /*002c*/ 	.word	0x00000000
        /*0030*/ 	.short	0x0002
        /*0032*/ 	.short	0x0010
        /*0034*/ 	.byte	0x00, 0xf4, 0x21, 0x00


	//----- nvinfo : EIATTR_KPARAM_INFO
	.align		4
.L_15:
        /*0038*/ 	.byte	0x04, 0x17
        /*003a*/ 	.short	(.L_17 - .L_16)
.L_16:
        /*003c*/ 	.word	0x00000000
        /*0040*/ 	.short	0x0001
        /*0042*/ 	.short	0x0008
        /*0044*/ 	.byte	0x00, 0xf4, 0x21, 0x00


	//----- nvinfo : EIATTR_KPARAM_INFO
	.align		4
.L_17:
        /*0048*/ 	.byte	0x04, 0x17
        /*004a*/ 	.short	(.L_19 - .L_18)
.L_18:
        /*004c*/ 	.word	0x00000000
        /*0050*/ 	.short	0x0000
        /*0052*/ 	.short	0x0000
        /*0054*/ 	.byte	0x00, 0xf4, 0x21, 0x00


	//----- nvinfo : EIATTR_SPARSE_MMA_MASK
	.align		4
.L_19:
        /*0058*/ 	.byte	0x03, 0x50
        /*005a*/ 	.short	0x0000


	//----- nvinfo : EIATTR_MAXREG_COUNT
	.align		4
        /*005c*/ 	.byte	0x03, 0x1b
        /*005e*/ 	.short	0x00ff


	//----- nvinfo : EIATTR_EXIT_INSTR_OFFSETS
	.align		4
        /*0060*/ 	.byte	0x04, 0x1c
        /*0062*/ 	.short	(.L_21 - .L_20)


	//   ....[0]....
.L_20:
        /*0064*/ 	.word	0x00001010


	//----- nvinfo : EIATTR_REQNTID
	.align		4
.L_21:
        /*0068*/ 	.byte	0x04, 0x10
        /*006a*/ 	.short	(.L_23 - .L_22)
.L_22:
        /*006c*/ 	.word	0x00000080
        /*0070*/ 	.word	0x00000001
        /*0074*/ 	.word	0x00000001


	//----- nvinfo : EIATTR_CBANK_PARAM_SIZE
	.align		4
.L_23:
        /*0078*/ 	.byte	0x03, 0x19
        /*007a*/ 	.short	0x0024


	//----- nvinfo : EIATTR_PARAM_CBANK
	.align		4
        /*007c*/ 	.byte	0x04, 0x0a
        /*007e*/ 	.short	(.L_25 - .L_24)
	.align		4
.L_24:
        /*0080*/ 	.word	index@(.nv.constant0.triton_poi_fused_max_pool2d_with_indices_mul_19)
        /*0084*/ 	.short	0x0210
        /*0086*/ 	.short	0x0024


	//----- nvinfo : EIATTR_SW_WAR
	.align		4
.L_25:
        /*0088*/ 	.byte	0x04, 0x36
        /*008a*/ 	.short	(.L_27 - .L_26)
.L_26:
        /*008c*/ 	.word	0x00000008
.L_27:


//--------------------- .nv.callgraph             --------------------------
	.section	.nv.callgraph,"",@"SHT_CUDA_CALLGRAPH"
	.align	4
	.sectionentsize	8
	.align		4
        /*0000*/ 	.word	0x00000000
	.align		4
        /*0004*/ 	.word	0xffffffff
	.align		4
        /*0008*/ 	.word	0x00000000
	.align		4
        /*000c*/ 	.word	0xfffffffe
	.align		4
        /*0010*/ 	.word	0x00000000
	.align		4
        /*0014*/ 	.word	0xfffffffd
	.align		4
        /*0018*/ 	.word	0x00000000
	.align		4
        /*001c*/ 	.word	0xfffffffc


//--------------------- .text.triton_poi_fused_max_pool2d_with_indices_mul_19 --------------------------
	.section	.text.triton_poi_fused_max_pool2d_with_indices_mul_19,"ax",@progbits
	.sectionflags	@"SHF_BARRIERS=1"
	.align	128
        .global         triton_poi_fused_max_pool2d_with_indices_mul_19
        .type           triton_poi_fused_max_pool2d_with_indices_mul_19,@function
        .size           triton_poi_fused_max_pool2d_with_indices_mul_19,(.L_x_1 - triton_poi_fused_max_pool2d_with_indices_mul_19)
        .other          triton_poi_fused_max_pool2d_with_indices_mul_19,@"STO_CUDA_ENTRY STV_DEFAULT"
triton_poi_fused_max_pool2d_with_indices_mul_19:
.text.triton_poi_fused_max_pool2d_with_indices_mul_19:
[----:B------:R-:W-:Y:S01]  /*0000*/  LDC R1, c[0x0][0x28] ;  /* 0x00000a00ff017b82 */ /* 0x000fe20000000800 */
[----:B------:R-:W1:Y:S07]  /*0010*/  S2R R3, SR_TID.X ;  /* 0x0000000000037919 */ /* 0x000e6e0000002100 */
[----:B------:R-:W2:Y:S01]  /*0020*/  LDC.64 R34, c[0x0][0x210] ;  /* 0x00008400ff227b82 */ /* 0x000ea20000000a00 */
[----:B------:R-:W-:Y:S01]  /*0030*/  ULDC.64 UR6, c[0x0][0x208] ;  /* 0x0000820000067ab9 */ /* 0x000fe20000000a00 */
[----:B------:R-:W-:Y:S01]  /*0040*/  ULDC.64 UR4, c[0x0][0x218] ;  /* 0x0000860000047ab9 */ /* 0x000fe20000000a00 */
[----:B------:R-:W3:Y:S01]  /*0050*/  S2R R6, SR_CTAID.X ;  /* 0x0000000000067919 */ /* 0x000ee20000002500 */
[----:B-1----:R-:W-:-:S02]  /*0060*/  IMAD.SHL.U32 R2, R3, 0x8, RZ ;  /* 0x0000000803027824 */ /* 0x002fc400078e00ff */
[----:B---3--:R-:W-:-:S03]  /*0070*/  IMAD.SHL.U32 R0, R6, 0x400, RZ ;  /* 0x0000040006007824 */ /* 0x008fc600078e00ff */
[----:B------:R-:W-:-:S04]  /*0080*/  LOP3.LUT R5, R2, 0x3f8, RZ, 0xc0, !PT ;  /* 0x000003f802057812 */ /* 0x000fc800078ec0ff */
[----:B------:R-:W-:-:S04]  /*0090*/  LOP3.LUT R2, R0, R5, RZ, 0xfc, !PT ;  /* 0x0000000500027212 */ /* 0x000fc800078efcff */
[----:B------:R-:W-:-:S04]  /*00a0*/  SHF.R.S32.HI R7, RZ, 0x1f, R2 ;  /* 0x0000001fff077819 */ /* 0x000fc80000011402 */
[----:B------:R-:W-:Y:S02]  /*00b0*/  LEA.HI R28, R7, R2, RZ, 0x9 ;  /* 0x00000002071c7211 */ /* 0x000fe400078f48ff */
[----:B------:R-:W-:Y:S02]  /*00c0*/  SHF.R.S32.HI R7, RZ, 0x15, R6 ;  /* 0x00000015ff077819 */ /* 0x000fe40000011406 */
[----:B------:R-:W-:Y:S02]  /*00d0*/  SHF.R.S32.HI R4, RZ, 0x9, R28 ;  /* 0x00000009ff047819 */ /* 0x000fe4000001141c */
[----:B------:R-:W-:Y:S02]  /*00e0*/  SGXT R7, R7, 0x1 ;  /* 0x000000010707781a */ /* 0x000fe40000000200 */
[----:B------:R-:W-:Y:S02]  /*00f0*/  LEA.HI R6, R4, R4, RZ, 0x4 ;  /* 0x0000000404067211 */ /* 0x000fe400078f20ff */
[----:B------:R-:W-:-:S02]  /*0100*/  LEA.HI R8, R7, R2, RZ, 0x11 ;  /* 0x0000000207087211 */ /* 0x000fc400078f88ff */
[----:B------:R-:W-:Y:S02]  /*0110*/  LOP3.LUT R9, R6, 0x3ffff0, RZ, 0xc0, !PT ;  /* 0x003ffff006097812 */ /* 0x000fe400078ec0ff */
[----:B------:R-:W-:Y:S02]  /*0120*/  LEA.HI R6, R7, R2, RZ, 0xd ;  /* 0x0000000207067211 */ /* 0x000fe400078f68ff */
[----:B------:R-:W-:Y:S01]  /*0130*/  SHF.R.S32.HI R8, RZ, 0x11, R8 ;  /* 0x00000011ff087819 */ /* 0x000fe20000011408 */
[----:B------:R-:W-:Y:S01]  /*0140*/  IMAD.IADD R9, R4, 0x1, -R9 ;  /* 0x0000000104097824 */ /* 0x000fe200078e0a09 */
[----:B------:R-:W-:Y:S02]  /*0150*/  LOP3.LUT R4, R0, 0x4, R5, 0xfe, !PT ;  /* 0x0000000400047812 */ /* 0x000fe400078efe05 */
[----:B------:R-:W-:Y:S01]  /*0160*/  SHF.R.S32.HI R6, RZ, 0xd, R6 ;  /* 0x0000000dff067819 */ /* 0x000fe20000011406 */
[----:B------:R-:W-:Y:S01]  /*0170*/  IMAD.SHL.U32 R9, R9, 0x400, RZ ;  /* 0x0000040009097824 */ /* 0x000fe200078e00ff */
[----:B------:R-:W-:-:S02]  /*0180*/  LEA.HI R7, R7, R4, RZ, 0x9 ;  /* 0x0000000407077211 */ /* 0x000fc400078f48ff */
[----:B------:R-:W-:Y:S01]  /*0190*/  LEA.HI R5, R6, R6, RZ, 0x4 ;  /* 0x0000000606057211 */ /* 0x000fe200078f20ff */
[----:B------:R-:W-:Y:S01]  /*01a0*/  IMAD R29, R8, 0x88200, R9 ;  /* 0x00088200081d7824 */ /* 0x000fe200078e0209 */
[----:B------:R-:W-:Y:S02]  /*01b0*/  LOP3.LUT R7, R7, 0xfffffe00, RZ, 0xc0, !PT ;  /* 0xfffffe0007077812 */ /* 0x000fe400078ec0ff */
[----:B------:R-:W-:Y:S02]  /*01c0*/  LOP3.LUT R5, R5, 0x3ffff0, RZ, 0xc0, !PT ;  /* 0x003ffff005057812 */ /* 0x000fe400078ec0ff */
[----:B------:R-:W-:-:S03]  /*01d0*/  IADD3 R7, R29, R4, -R7 ;  /* 0x000000041d077210 */ /* 0x000fc60007ffe807 */
[----:B------:R-:W-:-:S04]  /*01e0*/  IMAD.IADD R32, R6, 0x1, -R5 ;  /* 0x0000000106207824 */ /* 0x000fc800078e0a05 */
[----:B------:R-:W-:-:S04]  /*01f0*/  IMAD R25, R32, 0x8400, R7 ;  /* 0x0000840020197824 */ /* 0x000fc800078e0207 */
[C---:B------:R-:W-:Y:S02]  /*0200*/  VIADD R15, R25.reuse, 0x200 ;  /* 0x00000200190f7836 */ /* 0x040fe40000000000 */
[----:B--2---:R-:W-:-:S04]  /*0210*/  IMAD.WIDE R16, R25, 0x4, R34 ;  /* 0x0000000419107825 */ /* 0x004fc800078e0222 */
[----:B------:R-:W-:Y:S02]  /*0220*/  IMAD.WIDE R14, R15, 0x4, R34 ;  /* 0x000000040f0e7825 */ /* 0x000fe400078e0222 */
[----:B------:R-:W2:Y:S04]  /*0230*/  LDG.E.128 R16, desc[UR6][R16.64] ;  /* 0x0000000610107981 */ /* 0x000ea8000c1e1d00 */
[----:B------:R-:W2:Y:S01]  /*0240*/  LDG.E.128 R12, desc[UR6][R14.64] ;  /* 0x000000060e0c7981 */ /* 0x000ea2000c1e1d00 */
[----:B------:R-:W-:-:S04]  /*0250*/  VIADD R9, R25, 0x4200 ;  /* 0x0000420019097836 */ /* 0x000fc80000000000 */
[----:B------:R-:W-:-:S06]  /*0260*/  IMAD.WIDE R8, R9, 0x4, R34 ;  /* 0x0000000409087825 */ /* 0x000fcc00078e0222 */
[----:B------:R-:W3:Y:S01]  /*0270*/  LDG.E.128 R8, desc[UR6][R8.64] ;  /* 0x0000000608087981 */ /* 0x000ee2000c1e1d00 */
[----:B--2---:R-:W-:Y:S02]  /*0280*/  FSETP.GT.AND P2, PT, R13, R17, PT ;  /* 0x000000110d00720b */ /* 0x004fe40003f44000 */
[----:B------:R-:W-:Y:S02]  /*0290*/  FSETP.GT.AND P3, PT, R15, R19, PT ;  /* 0x000000130f00720b */ /* 0x000fe40003f64000 */
[----:B------:R-:W-:Y:S02]  /*02a0*/  FSETP.NAN.AND P0, PT, R13, R13, PT ;  /* 0x0000000d0d00720b */ /* 0x000fe40003f08000 */
[----:B------:R-:W-:Y:S02]  /*02b0*/  FSETP.GT.AND P4, PT, R14, R18, PT ;  /* 0x000000120e00720b */ /* 0x000fe40003f84000 */
[----:B------:R-:W-:Y:S02]  /*02c0*/  FSETP.GT.AND P5, PT, R12, R16, PT ;  /* 0x000000100c00720b */ /* 0x000fe40003fa4000 */
[----:B------:R-:W-:-:S02]  /*02d0*/  P2R R4, PR, RZ, 0x4 ;  /* 0x00000004ff047803 */ /* 0x000fc40000000000 */
[----:B------:R-:W-:Y:S02]  /*02e0*/  FSETP.NAN.AND P1, PT, R12, R12, PT ;  /* 0x0000000c0c00720b */ /* 0x000fe40003f28000 */
[----:B------:R-:W-:Y:S01]  /*02f0*/  @!P2 SEL R13, R13, R17, P0 ;  /* 0x000000110d0da207 */ /* 0x000fe20000000000 */
[----:B------:R-:W-:Y:S01]  /*0300*/  VIADD R17, R25, 0x4400 ;  /* 0x0000440019117836 */ /* 0x000fe20000000000 */
[C---:B------:R-:W-:Y:S02]  /*0310*/  FSETP.NAN.AND P0, PT, R15.reuse, R15, PT ;  /* 0x0000000f0f00720b */ /* 0x040fe40003f08000 */
[----:B------:R-:W-:Y:S02]  /*0320*/  FSETP.NAN.AND P2, PT, R14, R14, PT ;  /* 0x0000000e0e00720b */ /* 0x000fe40003f48000 */
[----:B------:R-:W-:Y:S02]  /*0330*/  @!P3 SEL R15, R15, R19, P0 ;  /* 0x000000130f0fb207 */ /* 0x000fe40000000000 */
[----:B---3--:R-:W-:-:S02]  /*0340*/  FSETP.NAN.AND P0, PT, R10, R10, PT ;  /* 0x0000000a0a00720b */ /* 0x008fc40003f08000 */
[----:B------:R-:W-:Y:S02]  /*0350*/  @!P4 SEL R14, R14, R18, P2 ;  /* 0x000000120e0ec207 */ /* 0x000fe40001000000 */
[----:B------:R-:W-:Y:S02]  /*0360*/  P2R R5, PR, RZ, 0x20 ;  /* 0x00000020ff057803 */ /* 0x000fe40000000000 */
[----:B------:R-:W-:Y:S01]  /*0370*/  @!P5 SEL R12, R12, R16, P1 ;  /* 0x000000100c0cd207 */ /* 0x000fe20000800000 */
[----:B------:R-:W-:Y:S01]  /*0380*/  IMAD.WIDE R16, R17, 0x4, R34 ;  /* 0x0000000411107825 */ /* 0x000fe200078e0222 */
[----:B------:R-:W-:Y:S02]  /*0390*/  FSETP.GEU.AND P5, PT, R14, R10, PT ;  /* 0x0000000a0e00720b */ /* 0x000fe40003fae000 */
[----:B------:R-:W-:Y:S02]  /*03a0*/  FSETP.NAN.AND P1, PT, R11, R11, PT ;  /* 0x0000000b0b00720b */ /* 0x000fe40003f28000 */
[----:B------:R-:W-:-:S02]  /*03b0*/  FSETP.GEU.AND P2, PT, R13, R9, PT ;  /* 0x000000090d00720b */ /* 0x000fc40003f4e000 */
[----:B------:R-:W-:Y:S02]  /*03c0*/  @!P0 SEL R10, R10, R14, !P5 ;  /* 0x0000000e0a0a8207 */ /* 0x000fe40006800000 */
[----:B------:R-:W-:Y:S02]  /*03d0*/  FSETP.NAN.AND P0, PT, R9, R9, PT ;  /* 0x000000090900720b */ /* 0x000fe40003f08000 */
[----:B------:R-:W-:Y:S02]  /*03e0*/  FSETP.GEU.AND P6, PT, R15, R11, PT ;  /* 0x0000000b0f00720b */ /* 0x000fe40003fce000 */
[----:B------:R-:W-:Y:S02]  /*03f0*/  P2R R22, PR, RZ, 0x4 ;  /* 0x00000004ff167803 */ /* 0x000fe40000000000 */
[----:B------:R-:W-:Y:S02]  /*0400*/  P2R R20, PR, RZ, 0x40 ;  /* 0x00000040ff147803 */ /* 0x000fe40000000000 */
[----:B------:R-:W-:-:S02]  /*0410*/  @!P1 SEL R11, R11, R15, !P6 ;  /* 0x0000000f0b0b9207 */ /* 0x000fc40007000000 */
[-C--:B------:R-:W-:Y:S02]  /*0420*/  FSETP.GEU.AND P6, PT, R12, R8.reuse, PT ;  /* 0x000000080c00720b */ /* 0x080fe40003fce000 */
[----:B------:R-:W-:Y:S02]  /*0430*/  LOP3.LUT R28, R28, 0xfffffe00, RZ, 0xc0, !PT ;  /* 0xfffffe001c1c7812 */ /* 0x000fe400078ec0ff */
[----:B------:R-:W-:Y:S02]  /*0440*/  @!P0 SEL R9, R9, R13, !P2 ;  /* 0x0000000d09098207 */ /* 0x000fe40005000000 */
[----:B------:R-:W-:Y:S02]  /*0450*/  FSETP.NAN.AND P0, PT, R8, R8, PT ;  /* 0x000000080800720b */ /* 0x000fe40003f08000 */
[----:B------:R-:W-:Y:S02]  /*0460*/  P2R R7, PR, RZ, 0x8 ;  /* 0x00000008ff077803 */ /* 0x000fe40000000000 */
[----:B------:R-:W-:-:S02]  /*0470*/  P2R R6, PR, RZ, 0x10 ;  /* 0x00000010ff067803 */ /* 0x000fc40000000000 */
[----:B------:R-:W-:Y:S02]  /*0480*/  P2R R23, PR, RZ, 0x40 ;  /* 0x00000040ff177803 */ /* 0x000fe40000000000 */
[----:B------:R-:W-:-:S05]  /*0490*/  P2R R21, PR, RZ, 0x20 ;  /* 0x00000020ff157803 */ /* 0x000fca0000000000 */
[----:B------:R-:W-:Y:S02]  /*04a0*/  @!P0 SEL R8, R8, R12, !P6 ;  /* 0x0000000c08088207 */ /* 0x000fe40007000000 */
[----:B------:R1:W2:Y:S01]  /*04b0*/  LDG.E.128 R12, desc[UR6][R16.64] ;  /* 0x00000006100c7981 */ /* 0x0002a2000c1e1d00 */
[----:B------:R-:W-:-:S05]  /*04c0*/  IADD3 R29, R29, R2, -R28 ;  /* 0x000000021d1d7210 */ /* 0x000fca0007ffe81c */
[----:B------:R-:W-:-:S04]  /*04d0*/  IMAD R32, R32, 0x8400, R29 ;  /* 0x0000840020207824 */ /* 0x000fc800078e021d */
[C---:B------:R-:W-:Y:S02]  /*04e0*/  VIADD R29, R32.reuse, 0x200 ;  /* 0x00000200201d7836 */ /* 0x040fe40000000000 */
[----:B-1----:R-:W-:-:S04]  /*04f0*/  IMAD.WIDE R16, R32, 0x4, R34 ;  /* 0x0000000420107825 */ /* 0x002fc800078e0222 */
[----:B------:R-:W-:Y:S02]  /*0500*/  IMAD.WIDE R28, R29, 0x4, R34 ;  /* 0x000000041d1c7825 */ /* 0x000fe400078e0222 */
[----:B------:R-:W3:Y:S01]  /*0510*/  LDG.E.128 R16, desc[UR6][R16.64] ;  /* 0x0000000610107981 */ /* 0x000ee2000c1e1d00 */
[-C--:B--2---:R-:W-:Y:S02]  /*0520*/  FSETP.NAN.AND P0, PT, R12, R12.reuse, PT ;  /* 0x0000000c0c00720b */ /* 0x084fe40003f08000 */
[----:B------:R-:W-:Y:S02]  /*0530*/  FSETP.GEU.AND P1, PT, R8, R12, PT ;  /* 0x0000000c0800720b */ /* 0x000fe40003f2e000 */
[----:B------:R-:W-:Y:S02]  /*0540*/  FSETP.GEU.AND P2, PT, R9, R13, PT ;  /* 0x0000000d0900720b */ /* 0x000fe40003f4e000 */
[----:B------:R-:W-:Y:S02]  /*0550*/  FSETP.GEU.AND P3, PT, R10, R14, PT ;  /* 0x0000000e0a00720b */ /* 0x000fe40003f6e000 */
[----:B------:R-:W-:-:S02]  /*0560*/  FSETP.GEU.AND P4, PT, R11, R15, PT ;  /* 0x0000000f0b00720b */ /* 0x000fc40003f8e000 */
[----:B------:R-:W-:Y:S02]  /*0570*/  P2R R26, PR, RZ, 0x8 ;  /* 0x00000008ff1a7803 */ /* 0x000fe40000000000 */
[----:B------:R-:W-:Y:S02]  /*0580*/  P2R R24, PR, RZ, 0x2 ;  /* 0x00000002ff187803 */ /* 0x000fe40000000000 */
[----:B------:R-:W-:Y:S02]  /*0590*/  @!P0 FSEL R12, R12, R8, !P1 ;  /* 0x000000080c0c8208 */ /* 0x000fe40004800000 */
[----:B------:R-:W-:Y:S01]  /*05a0*/  FSETP.NAN.AND P0, PT, R13, R13, PT ;  /* 0x0000000d0d00720b */ /* 0x000fe20003f08000 */
[----:B------:R-:W-:Y:S01]  /*05b0*/  VIADD R37, R32, 0x4200 ;  /* 0x0000420020257836 */ /* 0x000fe20000000000 */
[----:B------:R-:W-:Y:S02]  /*05c0*/  P2R R25, PR, RZ, 0x4 ;  /* 0x00000004ff197803 */ /* 0x000fe40000000000 */
[----:B------:R-:W-:-:S09]  /*05d0*/  P2R R27, PR, RZ, 0x10 ;  /* 0x00000010ff1b7803 */ /* 0x000fd20000000000 */
[----:B------:R-:W-:Y:S02]  /*05e0*/  @!P0 FSEL R13, R13, R9, !P2 ;  /* 0x000000090d0d8208 */ /* 0x000fe40005000000 */
[----:B------:R-:W-:-:S13]  /*05f0*/  FSETP.NAN.AND P0, PT, R14, R14, PT ;  /* 0x0000000e0e00720b */ /* 0x000fda0003f08000 */
[----:B------:R-:W-:Y:S02]  /*0600*/  @!P0 FSEL R14, R14, R10, !P3 ;  /* 0x0000000a0e0e8208 */ /* 0x000fe40005800000 */
[----:B------:R-:W-:-:S13]  /*0610*/  FSETP.NAN.AND P0, PT, R15, R15, PT ;  /* 0x0000000f0f00720b */ /* 0x000fda0003f08000 */
[----:B------:R-:W-:Y:S02]  /*0620*/  @!P0 FSEL R15, R15, R11, !P4 ;  /* 0x0000000b0f0f8208 */ /* 0x000fe40006000000 */
[----:B------:R-:W3:Y:S01]  /*0630*/  LDG.E.128 R8, desc[UR6][R28.64] ;  /* 0x000000061c087981 */ /* 0x000ee2000c1e1d00 */
[----:B------:R-:W-:Y:S01]  /*0640*/  IMAD.WIDE R36, R37, 0x4, R34 ;  /* 0x0000000425247825 */ /* 0x000fe200078e0222 */
[C---:B---3--:R-:W-:Y:S02]  /*0650*/  FSETP.GT.AND P3, PT, R8.reuse, R16, PT ;  /* 0x000000100800720b */ /* 0x048fe40003f64000 */
[----:B------:R-:W-:Y:S02]  /*0660*/  FSETP.GT.AND P6, PT, R9, R17, PT ;  /* 0x000000110900720b */ /* 0x000fe40003fc4000 */
[----:B------:R-:W-:Y:S02]  /*0670*/  FSETP.NAN.AND P0, PT, R8, R8, PT ;  /* 0x000000080800720b */ /* 0x000fe40003f08000 */
[----:B------:R-:W-:-:S02]  /*0680*/  FSETP.GT.AND P5, PT, R10, R18, PT ;  /* 0x000000120a00720b */ /* 0x000fc40003fa4000 */
[----:B------:R-:W-:-:S05]  /*0690*/  FSETP.GT.AND P1, PT, R11, R19, PT ;  /* 0x000000130b00720b */ /* 0x000fca0003f24000 */
[----:B------:R-:W-:Y:S02]  /*06a0*/  @!P3 SEL R8, R8, R16, P0 ;  /* 0x000000100808b207 */ /* 0x000fe40000000000 */
[----:B------:R-:W-:-:S04]  /*06b0*/  FSETP.NAN.AND P0, PT, R9, R9, PT ;  /* 0x000000090900720b */ /* 0x000fc80003f08000 */
[----:B------:R-:W-:Y:S02]  /*06c0*/  @!P6 SEL R9, R9, R17, P0 ;  /* 0x000000110909e207 */ /* 0x000fe40000000000 */
[----:B------:R-:W-:-:S04]  /*06d0*/  FSETP.NAN.AND P0, PT, R10, R10, PT ;  /* 0x0000000a0a00720b */ /* 0x000fc80003f08000 */
[----:B------:R-:W-:Y:S02]  /*06e0*/  @!P5 SEL R10, R10, R18, P0 ;  /* 0x000000120a0ad207 */ /* 0x000fe40000000000 */
[----:B------:R-:W-:-:S04]  /*06f0*/  FSETP.NAN.AND P0, PT, R11, R11, PT ;  /* 0x0000000b0b00720b */ /* 0x000fc80003f08000 */
[----:B------:R-:W-:Y:S02]  /*0700*/  @!P1 SEL R11, R11, R19, P0 ;  /* 0x000000130b0b9207 */ /* 0x000fe40000000000 */
[----:B------:R-:W2:Y:S01]  /*0710*/  LDG.E.128 R16, desc[UR6][R36.64] ;  /* 0x0000000624107981 */ /* 0x000ea2000c1e1d00 */
[----:B------:R-:W-:Y:S02]  /*0720*/  P2R R31, PR, RZ, 0x2 ;  /* 0x00000002ff1f7803 */ /* 0x000fe40000000000 */
[----:B------:R-:W-:Y:S02]  /*0730*/  P2R R30, PR, RZ, 0x20 ;  /* 0x00000020ff1e7803 */ /* 0x000fe40000000000 */
[----:B------:R-:W-:Y:S01]  /*0740*/  ISETP.NE.AND P5, PT, R5, RZ, PT ;  /* 0x000000ff0500720c */ /* 0x000fe20003fa5270 */
[----:B------:R-:W-:Y:S01]  /*0750*/  VIADD R5, R32, 0x4400 ;  /* 0x0000440020057836 */ /* 0x000fe20000000000 */
[----:B------:R-:W-:-:S03]  /*0760*/  P2R R28, PR, RZ, 0x8 ;  /* 0x00000008ff1c7803 */ /* 0x000fc60000000000 */
[----:B------:R-:W-:Y:S01]  /*0770*/  IMAD.WIDE R34, R5, 0x4, R34 ;  /* 0x0000000405227825 */ /* 0x000fe200078e0222 */
[----:B------:R-:W-:Y:S02]  /*0780*/  P2R R29, PR, RZ, 0x40 ;  /* 0x00000040ff1d7803 */ /* 0x000fe40000000000 */
[----:B------:R-:W-:Y:S02]  /*0790*/  ISETP.NE.AND P6, PT, R4, RZ, PT ;  /* 0x000000ff0400720c */ /* 0x000fe40003fc5270 */
[----:B------:R-:W-:Y:S02]  /*07a0*/  ISETP.NE.AND P4, PT, R7, RZ, PT ;  /* 0x000000ff0700720c */ /* 0x000fe40003f85270 */
[-C--:B--2---:R-:W-:Y:S02]  /*07b0*/  FSETP.NAN.AND P0, PT, R16, R16.reuse, PT ;  /* 0x000000101000720b */ /* 0x084fe40003f08000 */
[----:B------:R-:W-:-:S11]  /*07c0*/  FSETP.GEU.AND P2, PT, R8, R16, PT ;  /* 0x000000100800720b */ /* 0x000fd60003f4e000 */
[----:B------:R-:W-:Y:S02]  /*07d0*/  @!P0 SEL R16, R16, R8, !P2 ;  /* 0x0000000810108207 */ /* 0x000fe40005000000 */
[-C--:B------:R-:W-:Y:S02]  /*07e0*/  FSETP.NAN.AND P0, PT, R17, R17.reuse, PT ;  /* 0x000000111100720b */ /* 0x080fe40003f08000 */
[----:B------:R-:W-:-:S11]  /*07f0*/  FSETP.GEU.AND P1, PT, R9, R17, PT ;  /* 0x000000110900720b */ /* 0x000fd60003f2e000 */
[----:B------:R-:W-:Y:S02]  /*0800*/  @!P0 SEL R17, R17, R9, !P1 ;  /* 0x0000000911118207 */ /* 0x000fe40004800000 */
[-C--:B------:R-:W-:Y:S02]  /*0810*/  FSETP.NAN.AND P0, PT, R18, R18.reuse, PT ;  /* 0x000000121200720b */ /* 0x080fe40003f08000 */
[----:B------:R-:W-:-:S04]  /*0820*/  FSETP.GEU.AND P3, PT, R10, R18, PT ;  /* 0x000000120a00720b */ /* 0x000fc80003f6e000 */
[----:B------:R-:W-:-:S07]  /*0830*/  P2R R33, PR, RZ, 0x8 ;  /* 0x00000008ff217803 */ /* 0x000fce0000000000 */
[----:B------:R-:W-:Y:S02]  /*0840*/  @!P0 SEL R18, R18, R10, !P3 ;  /* 0x0000000a12128207 */ /* 0x000fe40005800000 */
[----:B------:R-:W-:Y:S02]  /*0850*/  ISETP.NE.AND P3, PT, R6, RZ, PT ;  /* 0x000000ff0600720c */ /* 0x000fe40003f65270 */
[----:B------:R-:W2:Y:S01]  /*0860*/  LDG.E.128 R4, desc[UR6][R34.64] ;  /* 0x0000000622047981 */ /* 0x000ea2000c1e1d00 */
[-C--:B------:R-:W-:Y:S02]  /*0870*/  FSETP.NAN.AND P0, PT, R19, R19.reuse, PT ;  /* 0x000000131300720b */ /* 0x080fe40003f08000 */
[----:B------:R-:W-:Y:S02]  /*0880*/  P2R R9, PR, RZ, 0x2 ;  /* 0x00000002ff097803 */ /* 0x000fe40000000000 */
[----:B------:R-:W-:-:S04]  /*0890*/  FSETP.GEU.AND P1, PT, R11, R19, PT ;  /* 0x000000130b00720b */ /* 0x000fc80003f2e000 */
[----:B------:R-:W-:-:S05]  /*08a0*/  P2R R10, PR, RZ, 0x2 ;  /* 0x00000002ff0a7803 */ /* 0x000fca0000000000 */
[----:B------:R-:W-:Y:S02]  /*08b0*/  @!P0 SEL R19, R19, R11, !P1 ;  /* 0x0000000b13138207 */ /* 0x000fe40004800000 */
[----:B------:R-:W-:Y:S01]  /*08c0*/  P2R R8, PR, RZ, 0x4 ;  /* 0x00000004ff087803 */ /* 0x000fe20000000000 */
[----:B------:R-:W-:-:S05]  /*08d0*/  IMAD.SHL.U32 R3, R3, 0x4, RZ ;  /* 0x0000000403037824 */ /* 0x000fca00078e00ff */
[----:B------:R-:W-:-:S04]  /*08e0*/  LOP3.LUT R3, R3, 0x1fc, RZ, 0xc0, !PT ;  /* 0x000001fc03037812 */ /* 0x000fc800078ec0ff */
[----:B------:R-:W-:Y:S02]  /*08f0*/  LOP3.LUT R3, R0, R3, RZ, 0xfc, !PT ;  /* 0x0000000300037212 */ /* 0x000fe400078efcff */
[-C--:B--2---:R-:W-:Y:S02]  /*0900*/  FSETP.NAN.AND P1, PT, R4, R4.reuse, PT ;  /* 0x000000040400720b */ /* 0x084fe40003f28000 */
[----:B------:R-:W-:Y:S02]  /*0910*/  FSETP.NAN.AND P2, PT, R5, R5, PT ;  /* 0x000000050500720b */ /* 0x000fe40003f48000 */
[----:B------:R-:W-:-:S09]  /*0920*/  FSETP.GEU.AND P0, PT, R16, R4, PT ;  /* 0x000000041000720b */ /* 0x000fd20003f0e000 */
[----:B------:R-:W-:Y:S02]  /*0930*/  @!P1 FSEL R4, R4, R16, !P0 ;  /* 0x0000001004049208 */ /* 0x000fe40004000000 */
[----:B------:R-:W-:-:S04]  /*0940*/  FSETP.GEU.AND P1, PT, R17, R5, PT ;  /* 0x000000051100720b */ /* 0x000fc80003f2e000 */
[----:B------:R-:W-:Y:S02]  /*0950*/  @!P2 FSEL R5, R5, R17, !P1 ;  /* 0x000000110505a208 */ /* 0x000fe40004800000 */
[-C--:B------:R-:W-:Y:S02]  /*0960*/  FSETP.NAN.AND P2, PT, R6, R6.reuse, PT ;  /* 0x000000060600720b */ /* 0x080fe40003f48000 */
[----:B------:R-:W-:Y:S02]  /*0970*/  P2R R11, PR, RZ, 0x2 ;  /* 0x00000002ff0b7803 */ /* 0x000fe40000000000 */
[----:B------:R-:W-:-:S04]  /*0980*/  FSETP.GEU.AND P1, PT, R18, R6, PT ;  /* 0x000000061200720b */ /* 0x000fc80003f2e000 */
[----:B------:R-:W-:-:S05]  /*0990*/  P2R R32, PR, RZ, 0x2 ;  /* 0x00000002ff207803 */ /* 0x000fca0000000000 */
[----:B------:R-:W-:Y:S02]  /*09a0*/  @!P2 FSEL R6, R6, R18, !P1 ;  /* 0x000000120606a208 */ /* 0x000fe40004800000 */
[-C--:B------:R-:W-:Y:S02]  /*09b0*/  FSETP.NAN.AND P1, PT, R7, R7.reuse, PT ;  /* 0x000000070700720b */ /* 0x080fe40003f28000 */
[----:B------:R-:W-:Y:S01]  /*09c0*/  SHF.R.S32.HI R18, RZ, 0x1f, R0 ;  /* 0x0000001fff127819 */ /* 0x000fe20000011400 */
[----:B------:R-:W-:Y:S01]  /*09d0*/  IMAD.SHL.U32 R0, R3, 0x4, RZ ;  /* 0x0000000403007824 */ /* 0x000fe200078e00ff */
[----:B------:R-:W-:Y:S02]  /*09e0*/  FSETP.GEU.AND P2, PT, R19, R7, PT ;  /* 0x000000071300720b */ /* 0x000fe40003f4e000 */
[----:B------:R-:W-:Y:S02]  /*09f0*/  SHF.L.U64.HI R18, R3, 0x2, R18 ;  /* 0x0000000203127819 */ /* 0x000fe40000010212 */
[----:B------:R-:W-:-:S05]  /*0a00*/  P2R R34, PR, RZ, 0x4 ;  /* 0x00000004ff227803 */ /* 0x000fca0000000000 */
[----:B------:R-:W-:Y:S02]  /*0a10*/  @!P1 FSEL R7, R7, R19, !P2 ;  /* 0x0000001307079208 */ /* 0x000fe40005000000 */
[----:B------:R-:W-:-:S04]  /*0a20*/  IADD3 R16, P2, R0, UR4, RZ ;  /* 0x0000000400107c10 */ /* 0x000fc8000ff5e0ff */
[----:B------:R-:W-:Y:S02]  /*0a30*/  IADD3.X R17, R18, UR5, RZ, P2, !PT ;  /* 0x0000000512117c10 */ /* 0x000fe400097fe4ff */
[----:B------:R-:W-:Y:S02]  /*0a40*/  ISETP.NE.AND P2, PT, R8, RZ, PT ;  /* 0x000000ff0800720c */ /* 0x000fe40003f45270 */
[----:B------:R-:W-:Y:S02]  /*0a50*/  SEL R8, RZ, 0x1, !P6 ;  /* 0x00000001ff087807 */ /* 0x000fe40007000000 */
[----:B------:R-:W-:Y:S02]  /*0a60*/  ISETP.NE.AND P6, PT, R29, RZ, PT ;  /* 0x000000ff1d00720c */ /* 0x000fe40003fc5270 */
[----:B------:R-:W-:Y:S02]  /*0a70*/  SEL R29, RZ, 0x1, !P3 ;  /* 0x00000001ff1d7807 */ /* 0x000fe40005800000 */
[----:B------:R-:W-:-:S02]  /*0a80*/  ISETP.NE.AND P3, PT, R28, RZ, PT ;  /* 0x000000ff1c00720c */ /* 0x000fc40003f65270 */
[----:B------:R-:W-:Y:S02]  /*0a90*/  SEL R28, RZ, 0x1, !P4 ;  /* 0x00000001ff1c7807 */ /* 0x000fe40006000000 */
[----:B------:R-:W-:Y:S02]  /*0aa0*/  ISETP.NE.AND P4, PT, R27, RZ, PT ;  /* 0x000000ff1b00720c */ /* 0x000fe40003f85270 */
[----:B------:R-:W-:Y:S02]  /*0ab0*/  SEL R27, RZ, 0x1, !P3 ;  /* 0x00000001ff1b7807 */ /* 0x000fe40005800000 */
[----:B------:R-:W-:Y:S02]  /*0ac0*/  ISETP.NE.AND P3, PT, R26, RZ, PT ;  /* 0x000000ff1a00720c */ /* 0x000fe40003f65270 */
[----:B------:R-:W-:Y:S02]  /*0ad0*/  ISETP.NE.AND P1, PT, R9, RZ, PT ;  /* 0x000000ff0900720c */ /* 0x000fe40003f25270 */
[----:B------:R-:W-:-:S02]  /*0ae0*/  SEL R26, RZ, 0x1, !P6 ;  /* 0x00000001ff1a7807 */ /* 0x000fc40007000000 */
[----:B------:R-:W-:Y:S02]  /*0af0*/  SEL R9, RZ, 0x1, !P5 ;  /* 0x00000001ff097807 */ /* 0x000fe40006800000 */
[----:B------:R-:W-:-:S04]  /*0b00*/  ISETP.NE.AND P6, PT, R23, RZ, PT ;  /* 0x000000ff1700720c */ /* 0x000fc80003fc5270 */
[----:B------:R-:W-:Y:S02]  /*0b10*/  SEL R23, R9, 0x2, P6 ;  /* 0x0000000209177807 */ /* 0x000fe40003000000 */
[----:B------:R-:W-:-:S04]  /*0b20*/  ISETP.NE.AND P6, PT, R20, RZ, PT ;  /* 0x000000ff1400720c */ /* 0x000fc80003fc5270 */
[----:B------:R-:W-:Y:S02]  /*0b30*/  SEL R28, R28, 0x2, P6 ;  /* 0x000000021c1c7807 */ /* 0x000fe40003000000 */
[----:B------:R-:W-:-:S04]  /*0b40*/  ISETP.NE.AND P6, PT, R22, RZ, PT ;  /* 0x000000ff1600720c */ /* 0x000fc80003fc5270 */
[----:B------:R-:W-:Y:S02]  /*0b50*/  SEL R22, R8, 0x2, P6 ;  /* 0x0000000208167807 */ /* 0x000fe40003000000 */
[----:B------:R-:W1:Y:S01]  /*0b60*/  S2R R8, SR_TID.X ;  /* 0x0000000000087919 */ /* 0x000e620000002100 */
[----:B------:R-:W2:Y:S01]  /*0b70*/  S2UR UR5, SR_CgaCtaId ;  /* 0x00000000000579c3 */ /* 0x000ea20000008800 */
[----:B------:R-:W-:Y:S01]  /*0b80*/  UMOV UR4, 0x400 ;  /* 0x0000040000047882 */ /* 0x000fe20000000000 */
[----:B------:R-:W-:-:S04]  /*0b90*/  ISETP.NE.AND P5, PT, R30, RZ, PT ;  /* 0x000000ff1e00720c */ /* 0x000fc80003fa5270 */
[----:B------:R-:W-:Y:S01]  /*0ba0*/  SEL R19, RZ, 0x1, !P5 ;  /* 0x00000001ff137807 */ /* 0x000fe20006800000 */
[----:B--2---:R-:W-:Y:S01]  /*0bb0*/  UPRMT UR4, UR5, 0x654, UR4 ;  /* 0x0000065405047896 */ /* 0x004fe20008000004 */
[----:B-1----:R-:W-:-:S05]  /*0bc0*/  IMAD.SHL.U32 R9, R8, 0x8, RZ ;  /* 0x0000000808097824 */ /* 0x002fca00078e00ff */
[----:B------:R-:W-:-:S04]  /*0bd0*/  LOP3.LUT R9, R9, 0x3f8, RZ, 0xc0, !PT ;  /* 0x000003f809097812 */ /* 0x000fc800078ec0ff */
[----:B------:R-:W-:-:S05]  /*0be0*/  LEA R30, R9, UR4, 0x2 ;  /* 0x00000004091e7c11 */ /* 0x000fca000f8e10ff */
[----:B------:R-:W-:Y:S04]  /*0bf0*/  STS.128 [R30+0x10], R12 ;  /* 0x0000100c1e007388 */ /* 0x000fe80000000c00 */
[----:B------:R-:W-:Y:S01]  /*0c00*/  STS.128 [R30], R4 ;  /* 0x000000041e007388 */ /* 0x000fe20000000c00 */
[----:B------:R-:W-:Y:S02]  /*0c10*/  ISETP.NE.AND P5, PT, R21, RZ, PT ;  /* 0x000000ff1500720c */ /* 0x000fe40003fa5270 */
[----:B------:R-:W1:Y:S01]  /*0c20*/  LDC.64 R20, c[0x0][0x218] ;  /* 0x00008600ff147b82 */ /* 0x000e620000000a00 */
[----:B------:R-:W-:Y:S01]  /*0c30*/  IMAD.SHL.U32 R8, R8, 0x4, RZ ;  /* 0x0000000408087824 */ /* 0x000fe200078e00ff */
[----:B------:R-:W-:-:S04]  /*0c40*/  SEL R27, R27, 0x2, P2 ;  /* 0x000000021b1b7807 */ /* 0x000fc80001000000 */
[----:B------:R-:W-:Y:S02]  /*0c50*/  LOP3.LUT R8, R8, 0x1fc, RZ, 0xc0, !PT ;  /* 0x000001fc08087812 */ /* 0x000fe400078ec0ff */
[----:B------:R-:W-:Y:S02]  /*0c60*/  SEL R29, R29, 0x2, P5 ;  /* 0x000000021d1d7807 */ /* 0x000fe40002800000 */
[----:B------:R-:W-:Y:S02]  /*0c70*/  ISETP.NE.AND P2, PT, R25, RZ, PT ;  /* 0x000000ff1900720c */ /* 0x000fe40003f45270 */
[----:B------:R-:W-:Y:S01]  /*0c80*/  LEA R25, R8, UR4, 0x2 ;  /* 0x0000000408197c11 */ /* 0x000fe2000f8e10ff */
[----:B------:R-:W-:Y:S01]  /*0c90*/  ULDC.64 UR4, c[0x0][0x220] ;  /* 0x0000880000047ab9 */ /* 0x000fe20000000a00 */
[----:B------:R-:W-:Y:S02]  /*0ca0*/  ISETP.NE.AND P5, PT, R32, RZ, PT ;  /* 0x000000ff2000720c */ /* 0x000fe40003fa5270 */
[----:B------:R-:W-:-:S02]  /*0cb0*/  SEL R32, R28, 0x3, P4 ;  /* 0x000000031c207807 */ /* 0x000fc40002000000 */
[----:B------:R-:W-:Y:S02]  /*0cc0*/  SEL R35, R29, 0x3, P3 ;  /* 0x000000031d237807 */ /* 0x000fe40001800000 */
[----:B------:R-:W-:Y:S02]  /*0cd0*/  ISETP.NE.AND P4, PT, R11, RZ, PT ;  /* 0x000000ff0b00720c */ /* 0x000fe40003f85270 */
[----:B------:R-:W-:Y:S01]  /*0ce0*/  ISETP.NE.AND P3, PT, R10, RZ, PT ;  /* 0x000000ff0a00720c */ /* 0x000fe20003f65270 */
[----:B------:R-:W-:Y:S01]  /*0cf0*/  BAR.SYNC.DEFER_BLOCKING 0x0 ;  /* 0x0000000000007b1d */ /* 0x000fe20000010000 */
[----:B------:R-:W-:Y:S02]  /*0d00*/  SEL R26, R26, 0x2, P1 ;  /* 0x000000021a1a7807 */ /* 0x000fe40000800000 */
[----:B------:R-:W-:Y:S02]  /*0d10*/  ISETP.NE.AND P1, PT, R24, RZ, PT ;  /* 0x000000ff1800720c */ /* 0x000fe40003f25270 */
[----:B------:R-:W-:Y:S01]  /*0d20*/  SEL R24, R22, 0x3, P2 ;  /* 0x0000000316187807 */ /* 0x000fe20001000000 */
[----:B-1----:R-:W-:Y:S01]  /*0d30*/  IMAD.WIDE R28, R3, 0x4, R20 ;  /* 0x00000004031c7825 */ /* 0x002fe200078e0214 */
[----:B------:R-:W-:-:S02]  /*0d40*/  ISETP.NE.AND P2, PT, R33, RZ, PT ;  /* 0x000000ff2100720c */ /* 0x000fc40003f45270 */
[----:B------:R-:W-:Y:S01]  /*0d50*/  SEL R33, R23, 0x3, P1 ;  /* 0x0000000317217807 */ /* 0x000fe20000800000 */
[----:B------:R-:W1:Y:S04]  /*0d60*/  LDS.128 R8, [R25] ;  /* 0x0000000019087984 */ /* 0x000e680000000c00 */
[----:B------:R-:W2:Y:S01]  /*0d70*/  LDS.128 R20, [R25+0x800] ;  /* 0x0008000019147984 */ /* 0x000ea20000000c00 */
[----:B------:R-:W-:Y:S02]  /*0d80*/  ISETP.NE.AND P1, PT, R31, RZ, PT ;  /* 0x000000ff1f00720c */ /* 0x000fe40003f25270 */
[----:B------:R-:W-:Y:S02]  /*0d90*/  PRMT R33, R33, 0x3340, R24 ;  /* 0x0000334021217816 */ /* 0x000fe40000000018 */
[----:B------:R-:W-:-:S02]  /*0da0*/  SEL R24, RZ, 0x1, !P1 ;  /* 0x00000001ff187807 */ /* 0x000fc40004800000 */
[----:B------:R-:W-:Y:S02]  /*0db0*/  ISETP.NE.AND P6, PT, R34, RZ, PT ;  /* 0x000000ff2200720c */ /* 0x000fe40003fc5270 */
[----:B------:R-:W-:Y:S02]  /*0dc0*/  SEL R19, R19, 0x2, P2 ;  /* 0x0000000213137807 */ /* 0x000fe40001000000 */
[----:B------:R-:W-:Y:S02]  /*0dd0*/  SEL R24, R24, 0x2, P3 ;  /* 0x0000000218187807 */ /* 0x000fe40001800000 */
[----:B------:R-:W-:Y:S02]  /*0de0*/  SEL R27, R27, 0x3, P0 ;  /* 0x000000031b1b7807 */ /* 0x000fe40000000000 */
[----:B------:R-:W-:Y:S02]  /*0df0*/  SEL R26, R26, 0x3, P4 ;  /* 0x000000031a1a7807 */ /* 0x000fe40002000000 */
[----:B------:R-:W-:-:S02]  /*0e00*/  SEL R19, R19, 0x3, P5 ;  /* 0x0000000313137807 */ /* 0x000fc40002800000 */
[----:B------:R-:W-:Y:S02]  /*0e10*/  SEL R24, R24, 0x3, P6 ;  /* 0x0000000318187807 */ /* 0x000fe40003000000 */
[----:B------:R-:W-:Y:S02]  /*0e20*/  PRMT R32, R35, 0x3340, R32 ;  /* 0x0000334023207816 */ /* 0x000fe40000000020 */
[----:B------:R-:W-:Y:S02]  /*0e30*/  PRMT R26, R27, 0x3340, R26 ;  /* 0x000033401b1a7816 */ /* 0x000fe4000000001a */
[----:B------:R-:W-:Y:S02]  /*0e40*/  PRMT R19, R19, 0x3340, R24 ;  /* 0x0000334013137816 */ /* 0x000fe40000000018 */
[----:B------:R-:W-:Y:S02]  /*0e50*/  PRMT R27, R33, 0x5410, R32 ;  /* 0x00005410211b7816 */ /* 0x000fe40000000020 */
[----:B------:R-:W-:Y:S01]  /*0e60*/  PRMT R26, R26, 0x5410, R19 ;  /* 0x000054101a1a7816 */ /* 0x000fe20000000013 */
[----:B-1----:R1:W-:Y:S04]  /*0e70*/  STG.E.128 desc[UR6][R28.64], R8 ;  /* 0x000000081c007986 */ /* 0x0023e8000c101d06 */
[----:B--2---:R2:W-:Y:S01]  /*0e80*/  STG.E.128 desc[UR6][R16.64+0x800], R20 ;  /* 0x0008001410007986 */ /* 0x0045e2000c101d06 */
[----:B-1----:R-:W-:-:S04]  /*0e90*/  IADD3 R8, P0, R2, UR4, RZ ;  /* 0x0000000402087c10 */ /* 0x002fc8000ff1e0ff */
[----:B------:R-:W-:Y:S01]  /*0ea0*/  LEA.HI.X.SX32 R9, R2, UR5, 0x1, P0 ;  /* 0x0000000502097c11 */ /* 0x000fe200080f0eff */
[----:B------:R-:W-:Y:S01]  /*0eb0*/  FMUL R12, R12, 0.0099999997764825820923 ;  /* 0x3c23d70a0c0c7820 */ /* 0x000fe20000400000 */
[----:B------:R-:W-:Y:S01]  /*0ec0*/  FMUL R13, R13, 0.0099999997764825820923 ;  /* 0x3c23d70a0d0d7820 */ /* 0x000fe20000400000 */
[----:B------:R-:W-:Y:S01]  /*0ed0*/  FMUL R14, R14, 0.0099999997764825820923 ;  /* 0x3c23d70a0e0e7820 */ /* 0x000fe20000400000 */
[----:B------:R-:W-:Y:S01]  /*0ee0*/  FMUL R4, R4, 0.0099999997764825820923 ;  /* 0x3c23d70a04047820 */ /* 0x000fe20000400000 */
[----:B------:R-:W-:Y:S01]  /*0ef0*/  STG.E.64 desc[UR6][R8.64], R26 ;  /* 0x0000001a08007986 */ /* 0x000fe2000c101b06 */
[----:B------:R-:W-:Y:S01]  /*0f00*/  FMUL R5, R5, 0.0099999997764825820923 ;  /* 0x3c23d70a05057820 */ /* 0x000fe20000400000 */
[----:B------:R-:W-:Y:S01]  /*0f10*/  FMUL R6, R6, 0.0099999997764825820923 ;  /* 0x3c23d70a06067820 */ /* 0x000fe20000400000 */
[----:B------:R-:W-:Y:S01]  /*0f20*/  FMUL R7, R7, 0.0099999997764825820923 ;  /* 0x3c23d70a07077820 */ /* 0x000fe20000400000 */
[----:B------:R-:W-:Y:S01]  /*0f30*/  BAR.SYNC.DEFER_BLOCKING 0x0 ;  /* 0x0000000000007b1d */ /* 0x000fe20000010000 */
[----:B------:R-:W-:-:S07]  /*0f40*/  FMUL R15, R15, 0.0099999997764825820923 ;  /* 0x3c23d70a0f0f7820 */ /* 0x000fce0000400000 */
[----:B--2---:R-:W1:Y:S01]  /*0f50*/  LDC.64 R16, c[0x0][0x228] ;  /* 0x00008a00ff107b82 */ /* 0x004e620000000a00 */
[----:B------:R-:W-:Y:S01]  /*0f60*/  ULDC.64 UR4, c[0x0][0x228] ;  /* 0x00008a0000047ab9 */ /* 0x000fe20000000a00 */
[----:B------:R-:W-:Y:S04]  /*0f70*/  STS.128 [R30], R4 ;  /* 0x000000041e007388 */ /* 0x000fe80000000c00 */
[----:B------:R-:W-:Y:S02]  /*0f80*/  STS.128 [R30+0x10], R12 ;  /* 0x0000100c1e007388 */ /* 0x000fe40000000c00 */
[----:B------:R-:W-:Y:S06]  /*0f90*/  BAR.SYNC.DEFER_BLOCKING 0x0 ;  /* 0x0000000000007b1d */ /* 0x000fec0000010000 */
[----:B------:R-:W2:Y:S04]  /*0fa0*/  LDS.128 R20, [R25] ;  /* 0x0000000019147984 */ /* 0x000ea80000000c00 */
[----:B------:R-:W3:Y:S01]  /*0fb0*/  LDS.128 R32, [R25+0x800] ;  /* 0x0008000019207984 */ /* 0x000ee20000000c00 */
[----:B------:R-:W-:Y:S01]  /*0fc0*/  IADD3 R10, P0, R0, UR4, RZ ;  /* 0x00000004000a7c10 */ /* 0x000fe2000ff1e0ff */
[----:B-1----:R-:W-:-:S03]  /*0fd0*/  IMAD.WIDE R2, R3, 0x4, R16 ;  /* 0x0000000403027825 */ /* 0x002fc600078e0210 */
[----:B------:R-:W-:Y:S02]  /*0fe0*/  IADD3.X R11, R18, UR5, RZ, P0, !PT ;  /* 0x00000005120b7c10 */ /* 0x000fe400087fe4ff */
[----:B--2---:R-:W-:Y:S04]  /*0ff0*/  STG.E.128 desc[UR6][R2.64], R20 ;  /* 0x0000001402007986 */ /* 0x004fe8000c101d06 */
[----:B---3--:R-:W-:Y:S01]  /*1000*/  STG.E.128 desc[UR6][R10.64+0x800], R32 ;  /* 0x000800200a007986 */ /* 0x008fe2000c101d06 */
[----:B------:R-:W-:Y:S05]  /*1010*/  EXIT ;  /* 0x000000000000794d */ /* 0x000fea0003800000 */
.L_x_0:
[----:B------:R-:W-:-:S00]  /*1020*/  BRA `(.L_x_0) ;  /* 0xfffffffc00fc7947 */ /* 0x000fc0000383ffff */
[----:B------:R-:W-:-:S00]  /*1030*/  NOP ;  /* 0x0000000000007918 */ /* 0x000fc00000000000 */
        /* <DEDUP_REMOVED lines=12> */
.L_x_1:


//--------------------- .nv.shared.triton_poi_fused_max_pool2d_with_indices_mul_19 --------------------------
	.section	.nv.shared.triton_poi_fused_max_pool2d_with_indices_mul_19,"aw",@nobits
	.sectionflags	@""
	.align	16
	.zero		1024


//--------------------- .nv.constant0.triton_poi_fused_max_pool2d_with_indices_mul_19 --------------------------
	.section	.nv.constant0.triton_poi_fused_max_pool2d_with_indices_mul_19,"a",@progbits
	.sectionflags	@""
	.align	4
.nv.constant0.triton_poi_fused_max_pool2d_with_indices_mul_19:
	.zero		564
